	.headerflags	@"EF_CUDA_TEXMODE_UNIFIED EF_CUDA_64BIT_ADDRESS EF_CUDA_ACCELERATORS EF_CUDA_SM90 EF_CUDA_VIRTUAL_SM(EF_CUDA_SM90)"
	.elftype	@"ET_EXEC"


//--------------------- .nv.info                  --------------------------
	.section	.nv.info,"",@"SHT_CUDA_INFO"
	.align	4


	//----- nvinfo : EIATTR_REGCOUNT
	.align		4
        /*0000*/ 	.byte	0x04, 0x2f
        /*0002*/ 	.short	(.L_3 - .L_2)
	.align		4
.L_2:
        /*0004*/ 	.word	index@(triton_per_fused__native_batch_norm_legit_no_training_mean_10)
        /*0008*/ 	.word	0x0000001b


	//----- nvinfo : EIATTR_MIN_STACK_SIZE
	.align		4
.L_3:
        /*000c*/ 	.byte	0x04, 0x12
        /*000e*/ 	.short	(.L_5 - .L_4)
	.align		4
.L_4:
        /*0010*/ 	.word	index@(triton_per_fused__native_batch_norm_legit_no_training_mean_10)
        /*0014*/ 	.word	0x00000000


	//----- nvinfo : EIATTR_FRAME_SIZE
	.align		4
.L_5:
        /*0018*/ 	.byte	0x04, 0x11
        /*001a*/ 	.short	(.L_7 - .L_6)
	.align		4
.L_6:
        /*001c*/ 	.word	index@(triton_per_fused__native_batch_norm_legit_no_training_mean_10)
        /*0020*/ 	.word	0x00000000


	//----- nvinfo : EIATTR_MIN_STACK_SIZE
	.align		4
.L_7:
        /*0024*/ 	.byte	0x04, 0x12
        /*0026*/ 	.short	(.L_9 - .L_8)
	.align		4
.L_8:
        /*0028*/ 	.word	index@(triton_per_fused__native_batch_norm_legit_no_training_mean_10)
        /*002c*/ 	.word	0x00000000
.L_9:


//--------------------- .nv.info.triton_per_fused__native_batch_norm_legit_no_training_mean_10 --------------------------
	.section	.nv.info.triton_per_fused__native_batch_norm_legit_no_training_mean_10,"",@"SHT_CUDA_INFO"
	.sectionflags	@""
	.align	4


	//----- nvinfo : EIATTR_CUDA_API_VERSION
	.align		4
        /*0000*/ 	.byte	0x04, 0x37
        /*0002*/ 	.short	(.L_11 - .L_10)
.L_10:
        /*0004*/ 	.word	0x0000007c


	//----- nvinfo : EIATTR_KPARAM_INFO
	.align		4
.L_11:
        /*0008*/ 	.byte	0x04, 0x17
        /*000a*/ 	.short	(.L_13 - .L_12)
.L_12:
        /*000c*/ 	.word	0x00000000
        /*0010*/ 	.short	0x0008
        /*0012*/ 	.short	0x003c
        /*0014*/ 	.byte	0x00, 0xf0, 0x11, 0x00


	//----- nvinfo : EIATTR_KPARAM_INFO
	.align		4
.L_13:
        /*0018*/ 	.byte	0x04, 0x17
        /*001a*/ 	.short	(.L_15 - .L_14)
.L_14:
        /*001c*/ 	.word	0x00000000
        /*0020*/ 	.short	0x0007
        /*0022*/ 	.short	0x0038
        /*0024*/ 	.byte	0x00, 0xf0, 0x11, 0x00


	//----- nvinfo : EIATTR_KPARAM_INFO
	.align		4
.L_15:
        /*0028*/ 	.byte	0x04, 0x17
        /*002a*/ 	.short	(.L_17 - .L_16)
.L_16:
        /*002c*/ 	.word	0x00000000
        /*0030*/ 	.short	0x0006
        /*0032*/ 	.short	0x0030
        /*0034*/ 	.byte	0x00, 0xf4, 0x21, 0x00


	//----- nvinfo : EIATTR_KPARAM_INFO
	.align		4
.L_17:
        /*0038*/ 	.byte	0x04, 0x17
        /*003a*/ 	.short	(.L_19 - .L_18)
.L_18:
        /*003c*/ 	.word	0x00000000
        /*0040*/ 	.short	0x0005
        /*0042*/ 	.short	0x0028
        /*0044*/ 	.byte	0x00, 0xf4, 0x21, 0x00


	//----- nvinfo : EIATTR_KPARAM_INFO
	.align		4
.L_19:
        /*0048*/ 	.byte	0x04, 0x17
        /*004a*/ 	.short	(.L_21 - .L_20)
.L_20:
        /*004c*/ 	.word	0x00000000
        /*0050*/ 	.short	0x0004
        /*0052*/ 	.short	0x0020
        /*0054*/ 	.byte	0x00, 0xf4, 0x21, 0x00


	//----- nvinfo : EIATTR_KPARAM_INFO
	.align		4
.L_21:
        /*0058*/ 	.byte	0x04, 0x17
        /*005a*/ 	.short	(.L_23 - .L_22)
.L_22:
        /*005c*/ 	.word	0x00000000
        /*0060*/ 	.short	0x0003
        /*0062*/ 	.short	0x0018
        /*0064*/ 	.byte	0x00, 0xf4, 0x21, 0x00


	//----- nvinfo : EIATTR_KPARAM_INFO
	.align		4
.L_23:
        /*0068*/ 	.byte	0x04, 0x17
        /*006a*/ 	.short	(.L_25 - .L_24)
.L_24:
        /*006c*/ 	.word	0x00000000
        /*0070*/ 	.short	0x0002
        /*0072*/ 	.short	0x0010
        /*0074*/ 	.byte	0x00, 0xf4, 0x21, 0x00


	//----- nvinfo : EIATTR_KPARAM_INFO
	.align		4
.L_25:
        /*0078*/ 	.byte	0x04, 0x17
        /*007a*/ 	.short	(.L_27 - .L_26)
.L_26:
        /*007c*/ 	.word	0x00000000
        /*0080*/ 	.short	0x0001
        /*0082*/ 	.short	0x0008
        /*0084*/ 	.byte	0x00, 0xf4, 0x21, 0x00


	//----- nvinfo : EIATTR_KPARAM_INFO
	.align		4
.L_27:
        /*0088*/ 	.byte	0x04, 0x17
        /*008a*/ 	.short	(.L_29 - .L_28)
.L_28:
        /*008c*/ 	.word	0x00000000
        /*0090*/ 	.short	0x0000
        /*0092*/ 	.short	0x0000
        /*0094*/ 	.byte	0x00, 0xf4, 0x21, 0x00


	//----- nvinfo : EIATTR_SPARSE_MMA_MASK
	.align		4
.L_29:
        /*0098*/ 	.byte	0x03, 0x50
        /*009a*/ 	.short	0x0000


	//----- nvinfo : EIATTR_MAXREG_COUNT
	.align		4
        /*009c*/ 	.byte	0x03, 0x1b
        /*009e*/ 	.short	0x00ff


	//----- nvinfo : EIATTR_COOP_GROUP_MASK_REGIDS
	.align		4
        /*00a0*/ 	.byte	0x04, 0x29
        /*00a2*/ 	.short	(.L_31 - .L_30)


	//   ....[0]....
.L_30:
        /*00a4*/ 	.word	0xffffffff


	//   ....[1]....
        /*00a8*/ 	.word	0xffffffff


	//   ....[2]....
        /*00ac*/ 	.word	0xffffffff


	//   ....[3]....
        /*00b0*/ 	.word	0xffffffff


	//----- nvinfo : EIATTR_COOP_GROUP_INSTR_OFFSETS
	.align		4
.L_31:
        /*00b4*/ 	.byte	0x04, 0x28
        /*00b6*/ 	.short	(.L_33 - .L_32)


	//   ....[0]....
.L_32:
        /*00b8*/ 	.word	0x00000340


	//   ....[1]....
        /*00bc*/ 	.word	0x00000370


	//   ....[2]....
        /*00c0*/ 	.word	0x000003b0


	//   ....[3]....
        /*00c4*/ 	.word	0x00000490


	//----- nvinfo : EIATTR_EXIT_INSTR_OFFSETS
	.align		4
.L_33:
        /*00c8*/ 	.byte	0x04, 0x1c
        /*00ca*/ 	.short	(.L_35 - .L_34)


	//   ....[0]....
.L_34:
        /*00cc*/ 	.word	0x00000540


	//   ....[1]....
        /*00d0*/ 	.word	0x00000570


	//----- nvinfo : EIATTR_REQNTID
	.align		4
.L_35:
        /*00d4*/ 	.byte	0x04, 0x10
        /*00d6*/ 	.short	(.L_37 - .L_36)
.L_36:
        /*00d8*/ 	.word	0x00000040
        /*00dc*/ 	.word	0x00000001
        /*00e0*/ 	.word	0x00000001


	//----- nvinfo : EIATTR_CBANK_PARAM_SIZE
	.align		4
.L_37:
        /*00e4*/ 	.byte	0x03, 0x19
        /*00e6*/ 	.short	0x0040


	//----- nvinfo : EIATTR_PARAM_CBANK
	.align		4
        /*00e8*/ 	.byte	0x04, 0x0a
        /*00ea*/ 	.short	(.L_39 - .L_38)
	.align		4
.L_38:
        /*00ec*/ 	.word	index@(.nv.constant0.triton_per_fused__native_batch_norm_legit_no_training_mean_10)
        /*00f0*/ 	.short	0x0210
        /*00f2*/ 	.short	0x0040


	//----- nvinfo : EIATTR_SW_WAR
	.align		4
.L_39:
        /*00f4*/ 	.byte	0x04, 0x36
        /*00f6*/ 	.short	(.L_41 - .L_40)
.L_40:
        /*00f8*/ 	.word	0x00000008
.L_41:


//--------------------- .nv.callgraph             --------------------------
	.section	.nv.callgraph,"",@"SHT_CUDA_CALLGRAPH"
	.align	4
	.sectionentsize	8
	.align		4
        /*0000*/ 	.word	0x00000000
	.align		4
        /*0004*/ 	.word	0xffffffff
	.align		4
        /*0008*/ 	.word	0x00000000
	.align		4
        /*000c*/ 	.word	0xfffffffe
	.align		4
        /*0010*/ 	.word	0x00000000
	.align		4
        /*0014*/ 	.word	0xfffffffd
	.align		4
        /*0018*/ 	.word	0x00000000
	.align		4
        /*001c*/ 	.word	0xfffffffc


//--------------------- .nv.constant4             --------------------------
	.section	.nv.constant4,"a",@progbits
	.align	8
	.align		8
.nv.constant4:
        /*0000*/ 	.dword	_$_str
	.align		8
        /*0008*/ 	.dword	_$_str_$_2


//--------------------- .text.triton_per_fused__native_batch_norm_legit_no_training_mean_10 --------------------------
	.section	.text.triton_per_fused__native_batch_norm_legit_no_training_mean_10,"ax",@progbits
	.sectionflags	@"SHF_BARRIERS=1"
	.align	128
        .global         triton_per_fused__native_batch_norm_legit_no_training_mean_10
        .type           triton_per_fused__native_batch_norm_legit_no_training_mean_10,@function
        .size           triton_per_fused__native_batch_norm_legit_no_training_mean_10,(.L_x_1 - triton_per_fused__native_batch_norm_legit_no_training_mean_10)
        .other          triton_per_fused__native_batch_norm_legit_no_training_mean_10,@"STO_CUDA_ENTRY STV_DEFAULT"
triton_per_fused__native_batch_norm_legit_no_training_mean_10:
.text.triton_per_fused__native_batch_norm_legit_no_training_mean_10:
[----:B------:R-:W0:Y:S01]  /*0000*/  LDC R1, c[0x0][0x28] ;  /* 0x00000a00ff017b82 */ /* 0x000e220000000800 */
[----:B------:R-:W1:Y:S07]  /*0010*/  S2R R0, SR_CTAID.X ;  /* 0x0000000000007919 */ /* 0x000e6e0000002500 */
[----:B------:R-:W2:Y:S01]  /*0020*/  LDC.64 R10, c[0x0][0x228] ;  /* 0x00008a00ff0a7b82 */ /* 0x000ea20000000a00 */
[----:B------:R-:W-:Y:S01]  /*0030*/  CS2R R14, SRZ ;  /* 0x00000000000e7805 */ /* 0x000fe2000001ff00 */
[----:B------:R-:W-:Y:S01]  /*0040*/  ULDC.64 UR4, c[0x0][0x208] ;  /* 0x0000820000047ab9 */ /* 0x000fe20000000a00 */
[----:B------:R-:W3:Y:S05]  /*0050*/  S2R R13, SR_TID.X ;  /* 0x00000000000d7919 */ /* 0x000eea0000002100 */
[----:B------:R-:W4:Y:S08]  /*0060*/  LDC.64 R8, c[0x0][0x218] ;  /* 0x00008600ff087b82 */ /* 0x000f300000000a00 */
[----:B------:R-:W5:Y:S08]  /*0070*/  LDC.64 R4, c[0x0][0x230] ;  /* 0x00008c00ff047b82 */ /* 0x000f700000000a00 */
[----:B------:R-:W5:Y:S01]  /*0080*/  LDC.64 R6, c[0x0][0x238] ;  /* 0x00008e00ff067b82 */ /* 0x000f620000000a00 */
[C---:B-1----:R-:W-:Y:S01]  /*0090*/  IMAD.HI R2, R0.reuse, 0x66666667, RZ ;  /* 0x6666666700027827 */ /* 0x042fe200078e02ff */
[----:B------:R-:W-:-:S04]  /*00a0*/  ISETP.GE.AND P0, PT, R0, 0xa0, PT ;  /* 0x000000a00000780c */ /* 0x000fc80003f06270 */
[----:B------:R-:W-:-:S04]  /*00b0*/  SHF.R.U32.HI R3, RZ, 0x1f, R2 ;  /* 0x0000001fff037819 */ /* 0x000fc80000011602 */
[----:B------:R-:W-:-:S05]  /*00c0*/  LEA.HI.SX32 R3, R2, R3, 0x1c ;  /* 0x0000000302037211 */ /* 0x000fca00078fe2ff */
[----:B------:R-:W-:Y:S02]  /*00d0*/  IMAD R19, R3, -0x28, R0 ;  /* 0xffffffd803137824 */ /* 0x000fe400078e0200 */
[----:B------:R-:W1:Y:S02]  /*00e0*/  LDC.64 R2, c[0x0][0x220] ;  /* 0x00008800ff027b82 */ /* 0x000e640000000a00 */
[----:B--2---:R-:W-:-:S05]  /*00f0*/  IMAD.WIDE R10, R19, 0x4, R10 ;  /* 0x00000004130a7825 */ /* 0x004fca00078e020a */
[----:B------:R-:W2:Y:S01]  /*0100*/  @!P0 LDG.E.EL R15, desc[UR4][R10.64] ;  /* 0x000000040a0f8981 */ /* 0x000ea2000c2e1900 */
[----:B---3--:R-:W-:-:S04]  /*0110*/  LOP3.LUT R17, R13, 0xf, RZ, 0xc0, !PT ;  /* 0x0000000f0d117812 */ /* 0x008fc800078ec0ff */
[----:B------:R-:W-:Y:S02]  /*0120*/  LEA R12, R0, R17, 0x4 ;  /* 0x00000011000c7211 */ /* 0x000fe400078e20ff */
[----:B------:R-:W-:-:S03]  /*0130*/  CS2R R16, SRZ ;  /* 0x0000000000107805 */ /* 0x000fc6000001ff00 */
[----:B----4-:R-:W-:-:S05]  /*0140*/  IMAD.WIDE R8, R12, 0x4, R8 ;  /* 0x000000040c087825 */ /* 0x010fca00078e0208 */
[----:B------:R-:W3:Y:S01]  /*0150*/  @!P0 LDG.E R14, desc[UR4][R8.64] ;  /* 0x00000004080e8981 */ /* 0x000ee2000c1e1900 */
[C---:B-1----:R-:W-:Y:S01]  /*0160*/  IMAD.WIDE R2, R19.reuse, 0x4, R2 ;  /* 0x0000000413027825 */ /* 0x042fe200078e0202 */
[----:B------:R-:W-:Y:S02]  /*0170*/  CS2R R22, SRZ ;  /* 0x0000000000167805 */ /* 0x000fe4000001ff00 */
[----:B------:R-:W-:Y:S01]  /*0180*/  CS2R R20, SRZ ;  /* 0x0000000000147805 */ /* 0x000fe2000001ff00 */
[----:B------:R-:W4:Y:S01]  /*0190*/  @!P0 LDG.E R17, desc[UR4][R8.64] ;  /* 0x0000000408118981 */ /* 0x000f22000c1e1900 */
[----:B-----5:R-:W-:-:S03]  /*01a0*/  IMAD.WIDE R4, R19, 0x4, R4 ;  /* 0x0000000413047825 */ /* 0x020fc600078e0204 */
[----:B------:R-:W5:Y:S01]  /*01b0*/  @!P0 LDG.E.EL R16, desc[UR4][R2.64] ;  /* 0x0000000402108981 */ /* 0x000f62000c2e1900 */
[----:B0-----:R-:W-:-:S03]  /*01c0*/  IMAD.WIDE R6, R19, 0x4, R6 ;  /* 0x0000000413067825 */ /* 0x001fc600078e0206 */
[----:B------:R-:W4:Y:S04]  /*01d0*/  @!P0 LDG.E.EL R23, desc[UR4][R4.64] ;  /* 0x0000000404178981 */ /* 0x000f28000c2e1900 */
[----:B------:R-:W4:Y:S04]  /*01e0*/  @!P0 LDG.E.EL R22, desc[UR4][R6.64] ;  /* 0x0000000406168981 */ /* 0x000f28000c2e1900 */
[----:B------:R-:W4:Y:S01]  /*01f0*/  @!P0 LDG.E.EL R21, desc[UR4][R10.64] ;  /* 0x000000040a158981 */ /* 0x000f22000c2e1900 */
[----:B------:R-:W-:-:S03]  /*0200*/  CS2R R18, SRZ ;  /* 0x0000000000127805 */ /* 0x000fc6000001ff00 */
[----:B------:R-:W4:Y:S04]  /*0210*/  @!P0 LDG.E.EL R20, desc[UR4][R6.64] ;  /* 0x0000000406148981 */ /* 0x000f28000c2e1900 */
[----:B------:R0:W4:Y:S04]  /*0220*/  @!P0 LDG.E.EL R18, desc[UR4][R2.64] ;  /* 0x0000000402128981 */ /* 0x000128000c2e1900 */
[----:B------:R3:W4:Y:S01]  /*0230*/  @!P0 LDG.E.EL R19, desc[UR4][R4.64] ;  /* 0x0000000404138981 */ /* 0x000722000c2e1900 */
[----:B0-----:R-:W-:Y:S01]  /*0240*/  HFMA2.MMA R2, -RZ, RZ, 1.625, 0 ;  /* 0x3e800000ff027435 */ /* 0x001fe200000001ff */
[----:B--2---:R-:W-:-:S04]  /*0250*/  FADD R15, R15, 9.9999997473787516356e-06 ;  /* 0x3727c5ac0f0f7421 */ /* 0x004fc80000000000 */
[----:B------:R-:W0:Y:S02]  /*0260*/  MUFU.SQRT R24, R15 ;  /* 0x0000000f00187308 */ /* 0x000e240000002000 */
[C---:B0-----:R-:W-:Y:S02]  /*0270*/  FSETP.GT.AND P1, PT, R24.reuse, 8.50705917302346158658e+37, PT ;  /* 0x7e8000001800780b */ /* 0x041fe40003f24000 */
[----:B------:R-:W-:-:S11]  /*0280*/  FSETP.GEU.AND P2, PT, R24, 1.175494350822287508e-38, PT ;  /* 0x008000001800780b */ /* 0x000fd60003f4e000 */
[----:B------:R-:W-:-:S04]  /*0290*/  @P1 FMUL R24, R24, 0.25 ;  /* 0x3e80000018181820 */ /* 0x000fc80000400000 */
[----:B------:R-:W-:-:S06]  /*02a0*/  @!P2 FMUL R24, R24, 16777216 ;  /* 0x4b8000001818a820 */ /* 0x000fcc0000400000 */
[----:B------:R-:W0:Y:S01]  /*02b0*/  MUFU.RCP R24, R24 ;  /* 0x0000001800187308 */ /* 0x000e220000001000 */
[----:B------:R-:W-:Y:S02]  /*02c0*/  FSEL R3, R2, 1, P1 ;  /* 0x3f80000002037808 */ /* 0x000fe40000800000 */
[----:B---3--:R-:W-:-:S03]  /*02d0*/  SEL R5, R14, RZ, !P0 ;  /* 0x000000ff0e057207 */ /* 0x008fc60004000000 */
[----:B------:R-:W-:Y:S02]  /*02e0*/  @!P2 FMUL R3, R3, 16777216 ;  /* 0x4b8000000303a820 */ /* 0x000fe40000400000 */
[----:B-----5:R-:W-:Y:S02]  /*02f0*/  FADD R16, R5, -R16 ;  /* 0x8000001005107221 */ /* 0x020fe40000000000 */
[----:B0-----:R-:W-:-:S04]  /*0300*/  FMUL R3, R24, R3 ;  /* 0x0000000318037220 */ /* 0x001fc80000400000 */
[----:B------:R-:W-:-:S04]  /*0310*/  FMUL R3, R16, R3 ;  /* 0x0000000310037220 */ /* 0x000fc80000400000 */
[----:B----4-:R-:W-:-:S05]  /*0320*/  FFMA R3, R3, R23, R22 ;  /* 0x0000001703037223 */ /* 0x010fca0000000016 */
[----:B------:R-:W-:-:S05]  /*0330*/  FSEL R3, R3, RZ, !P0 ;  /* 0x000000ff03037208 */ /* 0x000fca0004000000 */
[----:B------:R-:W0:Y:S01]  /*0340*/  SHFL.BFLY PT, R4, R3, 0x8, 0x1f ;  /* 0x0d001f0003047f89 */ /* 0x000e2200000e0000 */
[----:B------:R-:W-:Y:S01]  /*0350*/  FADD R21, R21, 9.9999997473787516356e-06 ;  /* 0x3727c5ac15157421 */ /* 0x000fe20000000000 */
[----:B0-----:R-:W-:-:S05]  /*0360*/  FADD R4, R3, R4 ;  /* 0x0000000403047221 */ /* 0x001fca0000000000 */
[----:B------:R-:W0:Y:S01]  /*0370*/  SHFL.BFLY PT, R5, R4, 0x4, 0x1f ;  /* 0x0c801f0004057f89 */ /* 0x000e2200000e0000 */
[----:B------:R-:W1:Y:S02]  /*0380*/  MUFU.SQRT R6, R21 ;  /* 0x0000001500067308 */ /* 0x000e640000002000 */
[----:B-1----:R-:W-:Y:S01]  /*0390*/  FSETP.GT.AND P1, PT, R6, 8.50705917302346158658e+37, PT ;  /* 0x7e8000000600780b */ /* 0x002fe20003f24000 */
[----:B0-----:R-:W-:-:S05]  /*03a0*/  FADD R8, R4, R5 ;  /* 0x0000000504087221 */ /* 0x001fca0000000000 */
[----:B------:R-:W0:Y:S01]  /*03b0*/  SHFL.BFLY PT, R5, R8, 0x2, 0x1f ;  /* 0x0c401f0008057f89 */ /* 0x000e2200000e0000 */
[----:B------:R-:W-:-:S06]  /*03c0*/  FSETP.GEU.AND P2, PT, R6, 1.175494350822287508e-38, PT ;  /* 0x008000000600780b */ /* 0x000fcc0003f4e000 */
[----:B------:R-:W-:-:S07]  /*03d0*/  @P1 FMUL R6, R6, 0.25 ;  /* 0x3e80000006061820 */ /* 0x000fce0000400000 */
[----:B------:R-:W-:-:S06]  /*03e0*/  @!P2 FMUL R6, R6, 16777216 ;  /* 0x4b8000000606a820 */ /* 0x000fcc0000400000 */
[----:B------:R-:W1:Y:S01]  /*03f0*/  MUFU.RCP R6, R6 ;  /* 0x0000000600067308 */ /* 0x000e620000001000 */
[----:B0-----:R-:W-:Y:S02]  /*0400*/  FADD R9, R8, R5 ;  /* 0x0000000508097221 */ /* 0x001fe40000000000 */
[----:B------:R-:W0:Y:S01]  /*0410*/  LDC.64 R4, c[0x0][0x240] ;  /* 0x00009000ff047b82 */ /* 0x000e220000000a00 */
[----:B------:R-:W-:Y:S02]  /*0420*/  FSEL R7, R2, 1, P1 ;  /* 0x3f80000002077808 */ /* 0x000fe40000800000 */
[----:B------:R-:W-:Y:S02]  /*0430*/  SEL R17, R17, RZ, !P0 ;  /* 0x000000ff11117207 */ /* 0x000fe40004000000 */
[----:B------:R-:W-:Y:S01]  /*0440*/  LOP3.LUT P0, RZ, R13, 0x30, RZ, 0xc0, !PT ;  /* 0x000000300dff7812 */ /* 0x000fe2000780c0ff */
[----:B------:R-:W-:Y:S02]  /*0450*/  @!P2 FMUL R7, R7, 16777216 ;  /* 0x4b8000000707a820 */ /* 0x000fe40000400000 */
[----:B------:R-:W-:Y:S01]  /*0460*/  FADD R18, R17, -R18 ;  /* 0x8000001211127221 */ /* 0x000fe20000000000 */
[----:B------:R-:W-:Y:S01]  /*0470*/  ISETP.LT.AND P0, PT, R0, 0xa0, !P0 ;  /* 0x000000a00000780c */ /* 0x000fe20004701270 */
[----:B-1----:R-:W-:Y:S01]  /*0480*/  FMUL R7, R6, R7 ;  /* 0x0000000706077220 */ /* 0x002fe20000400000 */
[----:B------:R-:W1:Y:S01]  /*0490*/  SHFL.BFLY PT, R10, R9, 0x1, 0x1f ;  /* 0x0c201f00090a7f89 */ /* 0x000e6200000e0000 */
[----:B------:R-:W2:Y:S02]  /*04a0*/  LDC.64 R2, c[0x0][0x210] ;  /* 0x00008400ff027b82 */ /* 0x000ea40000000a00 */
[----:B------:R-:W-:-:S04]  /*04b0*/  FMUL R7, R18, R7 ;  /* 0x0000000712077220 */ /* 0x000fc80000400000 */
[----:B------:R-:W-:Y:S01]  /*04c0*/  FFMA R7, R7, R19, R20 ;  /* 0x0000001307077223 */ /* 0x000fe20000000014 */
[----:B0-----:R-:W-:-:S05]  /*04d0*/  IMAD.WIDE R4, R12, 0x4, R4 ;  /* 0x000000040c047825 */ /* 0x001fca00078e0204 */
[----:B------:R0:W-:Y:S01]  /*04e0*/  @P0 STG.E desc[UR4][R4.64], R7 ;  /* 0x0000000704000986 */ /* 0x0001e2000c101904 */
[----:B------:R-:W-:Y:S01]  /*04f0*/  BAR.SYNC.DEFER_BLOCKING 0x0 ;  /* 0x0000000000007b1d */ /* 0x000fe20000010000 */
[----:B------:R-:W-:-:S04]  /*0500*/  LOP3.LUT P1, RZ, R13, 0x3f, RZ, 0xc0, !PT ;  /* 0x0000003f0dff7812 */ /* 0x000fc8000782c0ff */
[C---:B------:R-:W-:Y:S01]  /*0510*/  ISETP.LT.AND P1, PT, R0.reuse, 0xa0, !P1 ;  /* 0x000000a00000780c */ /* 0x040fe20004f21270 */
[----:B-1----:R-:W-:Y:S01]  /*0520*/  FADD R10, R9, R10 ;  /* 0x0000000a090a7221 */ /* 0x002fe20000000000 */
[----:B--2---:R-:W-:-:S11]  /*0530*/  IMAD.WIDE R2, R0, 0x4, R2 ;  /* 0x0000000400027825 */ /* 0x004fd600078e0202 */
[----:B0-----:R-:W-:Y:S05]  /*0540*/  @!P1 EXIT ;  /* 0x000000000000994d */ /* 0x001fea0003800000 */
[----:B------:R-:W-:-:S05]  /*0550*/  FMUL R5, R10, 0.0625 ;  /* 0x3d8000000a057820 */ /* 0x000fca0000400000 */
[----:B------:R-:W-:Y:S01]  /*0560*/  STG.E desc[UR4][R2.64], R5 ;  /* 0x0000000502007986 */ /* 0x000fe2000c101904 */
[----:B------:R-:W-:Y:S05]  /*0570*/  EXIT ;  /* 0x000000000000794d */ /* 0x000fea0003800000 */
.L_x_0:
[----:B------:R-:W-:-:S00]  /*0580*/  BRA `(.L_x_0) ;  /* 0xfffffffc00fc7947 */ /* 0x000fc0000383ffff */
[----:B------:R-:W-:-:S00]  /*0590*/  NOP ;  /* 0x0000000000007918 */ /* 0x000fc00000000000 */
        /* <DEDUP_REMOVED lines=14> */
.L_x_1:


//--------------------- .nv.global.init           --------------------------
	.section	.nv.global.init,"aw",@progbits
.nv.global.init:
	.type		_$_str,@object
	.size		_$_str,(_$_str_$_2 - _$_str)
_$_str:
        /*0000*/ 	.byte	0x5f, 0x5f, 0x43, 0x55, 0x44, 0x41, 0x5f, 0x46, 0x54, 0x5a, 0x00
	.type		_$_str_$_2,@object
	.size		_$_str_$_2,(.L_1 - _$_str_$_2)
_$_str_$_2:
        /*000b*/ 	.byte	0x5f, 0x5f, 0x43, 0x55, 0x44, 0x41, 0x5f, 0x50, 0x52, 0x45, 0x43, 0x5f, 0x53, 0x51, 0x52, 0x54
        /*001b*/ 	.byte	0x00
.L_1:


//--------------------- .nv.constant0.triton_per_fused__native_batch_norm_legit_no_training_mean_10 --------------------------
	.section	.nv.constant0.triton_per_fused__native_batch_norm_legit_no_training_mean_10,"a",@progbits
	.sectionflags	@""
	.align	4
.nv.constant0.triton_per_fused__native_batch_norm_legit_no_training_mean_10:
	.zero		592
